//
// Generated by NVIDIA NVVM Compiler
//
// Compiler Build ID: CL-36424714
// Cuda compilation tools, release 13.0, V13.0.88
// Based on NVVM 20.0.0
//

.version 9.0
.target sm_100
.address_size 64

.func  (.param .b32 func_retval0) _Z7maximumff
(
	.param .b32 _Z7maximumff_param_0,
	.param .b32 _Z7maximumff_param_1
)
;
.func  (.param .b32 func_retval0) _Z7minimumff
(
	.param .b32 _Z7minimumff_param_0,
	.param .b32 _Z7minimumff_param_1
)
;
.global .align 8 .u64 func_d[2] = {_Z7maximumff, _Z7minimumff};
// _ZZ6minmaxPfS_iPFfffEE8partExtr has been demoted

.func  (.param .b32 func_retval0) _Z7maximumff(
	.param .b32 _Z7maximumff_param_0,
	.param .b32 _Z7maximumff_param_1
)
{
	.reg .b32 	%f<4>;

	ld.param.f32 	%f1, [_Z7maximumff_param_0];
	ld.param.f32 	%f2, [_Z7maximumff_param_1];
	max.f32 	%f3, %f1, %f2;
	st.param.f32 	[func_retval0], %f3;
	ret;

}
.func  (.param .b32 func_retval0) _Z7minimumff(
	.param .b32 _Z7minimumff_param_0,
	.param .b32 _Z7minimumff_param_1
)
{
	.reg .b32 	%f<4>;

	ld.param.f32 	%f1, [_Z7minimumff_param_0];
	ld.param.f32 	%f2, [_Z7minimumff_param_1];
	min.f32 	%f3, %f1, %f2;
	st.param.f32 	[func_retval0], %f3;
	ret;

}
	// .globl	_Z13minmax_kernelPfS_ii
.visible .entry _Z13minmax_kernelPfS_ii(
	.param .u64 .ptr .align 1 _Z13minmax_kernelPfS_ii_param_0,
	.param .u64 .ptr .align 1 _Z13minmax_kernelPfS_ii_param_1,
	.param .u32 _Z13minmax_kernelPfS_ii_param_2,
	.param .u32 _Z13minmax_kernelPfS_ii_param_3
)
{
	.reg .pred 	%p<7>;
	.reg .b32 	%r<20>;
	.reg .b32 	%f<14>;
	.reg .b64 	%rd<13>;
	// demoted variable
	.shared .align 4 .b8 _ZZ6minmaxPfS_iPFfffEE8partExtr[512];
	ld.param.u64 	%rd4, [_Z13minmax_kernelPfS_ii_param_0];
	ld.param.u64 	%rd3, [_Z13minmax_kernelPfS_ii_param_1];
	ld.param.u32 	%r11, [_Z13minmax_kernelPfS_ii_param_2];
	ld.param.u32 	%r12, [_Z13minmax_kernelPfS_ii_param_3];
	cvta.to.global.u64 	%rd1, %rd4;
	mul.wide.s32 	%rd5, %r12, 8;
	mov.u64 	%rd6, func_d;
	add.s64 	%rd7, %rd6, %rd5;
	ld.global.u64 	%rd2, [%rd7];
	mov.u32 	%r19, %ntid.x;
	mov.u32 	%r2, %tid.x;
	mov.u32 	%r3, %ctaid.x;
	mad.lo.s32 	%r18, %r19, %r3, %r2;
	ld.global.f32 	%f13, [%rd1];
	setp.ge.s32 	%p1, %r18, %r11;
	@%p1 bra 	$L__BB2_3;
	mov.u32 	%r13, %nctaid.x;
	mul.lo.s32 	%r5, %r13, %r19;
$L__BB2_2:
	mul.wide.s32 	%rd8, %r18, 4;
	add.s64 	%rd9, %rd1, %rd8;
	ld.global.f32 	%f5, [%rd9];
	{ // callseq 0, 0
	.param .b32 param0;
	st.param.f32 	[param0], %f13;
	.param .b32 param1;
	st.param.f32 	[param1], %f5;
	.param .b32 retval0;
	prototype_0 : .callprototype (.param .b32 _) _ (.param .b32 _, .param .b32 _);
	call (retval0), 
	%rd2, 
	(
	param0, 
	param1
	)
	, prototype_0;
	ld.param.f32 	%f13, [retval0];
	} // callseq 0
	add.s32 	%r18, %r18, %r5;
	setp.lt.s32 	%p2, %r18, %r11;
	@%p2 bra 	$L__BB2_2;
$L__BB2_3:
	shl.b32 	%r14, %r2, 2;
	mov.u32 	%r15, _ZZ6minmaxPfS_iPFfffEE8partExtr;
	add.s32 	%r8, %r15, %r14;
	st.shared.f32 	[%r8], %f13;
	setp.lt.u32 	%p3, %r19, 2;
	@%p3 bra 	$L__BB2_7;
$L__BB2_4:
	shr.u32 	%r10, %r19, 1;
	bar.sync 	0;
	setp.ge.u32 	%p4, %r2, %r10;
	@%p4 bra 	$L__BB2_6;
	ld.shared.f32 	%f7, [%r8];
	shl.b32 	%r16, %r10, 2;
	add.s32 	%r17, %r8, %r16;
	ld.shared.f32 	%f8, [%r17];
	{ // callseq 1, 0
	.param .b32 param0;
	st.param.f32 	[param0], %f7;
	.param .b32 param1;
	st.param.f32 	[param1], %f8;
	.param .b32 retval0;
	prototype_1 : .callprototype (.param .b32 _) _ (.param .b32 _, .param .b32 _);
	call (retval0), 
	%rd2, 
	(
	param0, 
	param1
	)
	, prototype_1;
	ld.param.f32 	%f9, [retval0];
	} // callseq 1
	st.shared.f32 	[%r8], %f9;
$L__BB2_6:
	setp.gt.u32 	%p5, %r19, 3;
	mov.u32 	%r19, %r10;
	@%p5 bra 	$L__BB2_4;
$L__BB2_7:
	setp.ne.s32 	%p6, %r2, 0;
	@%p6 bra 	$L__BB2_9;
	ld.shared.f32 	%f11, [_ZZ6minmaxPfS_iPFfffEE8partExtr];
	cvta.to.global.u64 	%rd10, %rd3;
	mul.wide.u32 	%rd11, %r3, 4;
	add.s64 	%rd12, %rd10, %rd11;
	st.global.f32 	[%rd12], %f11;
$L__BB2_9:
	ret;

}


// ===== COMPILED SASS (sm_100) =====

	.target	sm_100

	.elftype	@"ET_EXEC"


//--------------------- .note.nv.tkinfo           --------------------------
	.section	.note.nv.tkinfo,"",@"SHT_NOTE"
	.sectionflags	@"SHF_NOTE_NV_TKINFO"
	.tkinfo
        /*0018*/ 	.word	0x00000002
        /*0030*/ 	.string	""
        /*0030*/ 	.string	"ptxas"
        /*0030*/ 	.string	"Cuda compilation tools, release 13.0, V13.0.88"
        /*0030*/ 	.string	"Build cuda_13.0.r13.0/compiler.36424714_0"
        /*0030*/ 	.string	"-arch sm_100 -m 64 "



//--------------------- .note.nv.cuinfo           --------------------------
	.section	.note.nv.cuinfo,"",@"SHT_NOTE"
	.sectionflags	@"SHF_NOTE_NV_CUINFO"
        /*0018*/ 	.short	0x0002
        /*001a*/ 	.short	0x0064
        /*001c*/ 	.short	0x0082
	.zero		2


//--------------------- .nv.info                  --------------------------
	.section	.nv.info,"",@"SHT_CUDA_INFO"
	.align	4


	//----- nvinfo : EIATTR_REGCOUNT
	.align		4
        /*0000*/ 	.byte	0x04, 0x2f
        /*0002*/ 	.short	(.L_2 - .L_1)
	.align		4
.L_1:
        /*0004*/ 	.word	index@(_Z13minmax_kernelPfS_ii)
        /*0008*/ 	.word	0x0000001a


	//----- nvinfo : EIATTR_FRAME_SIZE
	.align		4
.L_2:
        /*000c*/ 	.byte	0x04, 0x11
        /*000e*/ 	.short	(.L_4 - .L_3)
	.align		4
.L_3:
        /*0010*/ 	.word	index@($_Z13minmax_kernelPfS_ii$_Z7minimumff)
        /*0014*/ 	.word	0x00000000


	//----- nvinfo : EIATTR_FRAME_SIZE
	.align		4
.L_4:
        /*0018*/ 	.byte	0x04, 0x11
        /*001a*/ 	.short	(.L_6 - .L_5)
	.align		4
.L_5:
        /*001c*/ 	.word	index@($_Z13minmax_kernelPfS_ii$_Z7maximumff)
        /*0020*/ 	.word	0x00000000


	//----- nvinfo : EIATTR_FRAME_SIZE
	.align		4
.L_6:
        /*0024*/ 	.byte	0x04, 0x11
        /*0026*/ 	.short	(.L_8 - .L_7)
	.align		4
.L_7:
        /*0028*/ 	.word	index@(_Z13minmax_kernelPfS_ii)
        /*002c*/ 	.word	0x00000000


	//----- nvinfo : EIATTR_MIN_STACK_SIZE
	.align		4
.L_8:
        /*0030*/ 	.byte	0x04, 0x12
        /*0032*/ 	.short	(.L_10 - .L_9)
	.align		4
.L_9:
        /*0034*/ 	.word	index@(_Z13minmax_kernelPfS_ii)
        /*0038*/ 	.word	0x00000000
.L_10:


//--------------------- .nv.compat                --------------------------
	.section	.nv.compat,"",@"SHT_CUDA_COMPAT_INFO"
	.align	4
        /*0000*/ 	.byte	0x02, 0x09, 0x00, 0x00, 0x02, 0x02, 0x01, 0x00, 0x02, 0x05, 0x05, 0x00, 0x03, 0x07, 0x01, 0x01
        /*0010*/ 	.byte	0x02, 0x03, 0x00, 0x00, 0x02, 0x06, 0x01, 0x00, 0x04, 0x0b, 0x08, 0x00, 0x09, 0x00, 0x00, 0x00
        /*0020*/ 	.byte	0x00, 0x00, 0x00, 0x00


//--------------------- .nv.info._Z13minmax_kernelPfS_ii --------------------------
	.section	.nv.info._Z13minmax_kernelPfS_ii,"",@"SHT_CUDA_INFO"
	.sectionflags	@""
	.align	4


	//----- nvinfo : EIATTR_CUDA_API_VERSION
	.align		4
        /*0000*/ 	.byte	0x04, 0x37
        /*0002*/ 	.short	(.L_12 - .L_11)
.L_11:
        /*0004*/ 	.word	0x00000082


	//----- nvinfo : EIATTR_KPARAM_INFO
	.align		4
.L_12:
        /*0008*/ 	.byte	0x04, 0x17
        /*000a*/ 	.short	(.L_14 - .L_13)
.L_13:
        /*000c*/ 	.word	0x00000000
        /*0010*/ 	.short	0x0003
        /*0012*/ 	.short	0x0014
        /*0014*/ 	.byte	0x00, 0xf0, 0x11, 0x00


	//----- nvinfo : EIATTR_KPARAM_INFO
	.align		4
.L_14:
        /*0018*/ 	.byte	0x04, 0x17
        /*001a*/ 	.short	(.L_16 - .L_15)
.L_15:
        /*001c*/ 	.word	0x00000000
        /*0020*/ 	.short	0x0002
        /*0022*/ 	.short	0x0010
        /*0024*/ 	.byte	0x00, 0xf0, 0x11, 0x00


	//----- nvinfo : EIATTR_KPARAM_INFO
	.align		4
.L_16:
        /*0028*/ 	.byte	0x04, 0x17
        /*002a*/ 	.short	(.L_18 - .L_17)
.L_17:
        /*002c*/ 	.word	0x00000000
        /*0030*/ 	.short	0x0001
        /*0032*/ 	.short	0x0008
        /*0034*/ 	.byte	0x00, 0xf5, 0x21, 0x00


	//----- nvinfo : EIATTR_KPARAM_INFO
	.align		4
.L_18:
        /*0038*/ 	.byte	0x04, 0x17
        /*003a*/ 	.short	(.L_20 - .L_19)
.L_19:
        /*003c*/ 	.word	0x00000000
        /*0040*/ 	.short	0x0000
        /*0042*/ 	.short	0x0000
        /*0044*/ 	.byte	0x00, 0xf5, 0x21, 0x00


	//----- nvinfo : EIATTR_SPARSE_MMA_MASK
	.align		4
.L_20:
        /*0048*/ 	.byte	0x03, 0x50
        /*004a*/ 	.short	0x0000


	//----- nvinfo : EIATTR_MAXREG_COUNT
	.align		4
        /*004c*/ 	.byte	0x03, 0x1b
        /*004e*/ 	.short	0x00ff


	//----- nvinfo : EIATTR_NUM_BARRIERS
	.align		4
        /*0050*/ 	.byte	0x02, 0x4c
        /*0052*/ 	.byte	0x01
	.zero		1


	//----- nvinfo : EIATTR_MERCURY_ISA_VERSION
	.align		4
        /*0054*/ 	.byte	0x03, 0x5f
        /*0056*/ 	.short	0x0101


	//----- nvinfo : EIATTR_VRC_CTA_INIT_COUNT
	.align		4
        /*0058*/ 	.byte	0x02, 0x4a
	.zero		1
	.zero		1


	//----- nvinfo : EIATTR_EXIT_INSTR_OFFSETS
	.align		4
        /*005c*/ 	.byte	0x04, 0x1c
        /*005e*/ 	.short	(.L_22 - .L_21)


	//   ....[0]....
.L_21:
        /*0060*/ 	.word	0x00000380


	//   ....[1]....
        /*0064*/ 	.word	0x00000400


	//----- nvinfo : EIATTR_CRS_STACK_SIZE
	.align		4
.L_22:
        /*0068*/ 	.byte	0x04, 0x1e
        /*006a*/ 	.short	(.L_24 - .L_23)
.L_23:
        /*006c*/ 	.word	0x00000000


	//----- nvinfo : EIATTR_CBANK_PARAM_SIZE
	.align		4
.L_24:
        /*0070*/ 	.byte	0x03, 0x19
        /*0072*/ 	.short	0x0018


	//----- nvinfo : EIATTR_PARAM_CBANK
	.align		4
        /*0074*/ 	.byte	0x04, 0x0a
        /*0076*/ 	.short	(.L_26 - .L_25)
	.align		4
.L_25:
        /*0078*/ 	.word	index@(.nv.constant0._Z13minmax_kernelPfS_ii)
        /*007c*/ 	.short	0x0380
        /*007e*/ 	.short	0x0018


	//----- nvinfo : EIATTR_SW_WAR
	.align		4
.L_26:
        /*0080*/ 	.byte	0x04, 0x36
        /*0082*/ 	.short	(.L_28 - .L_27)
.L_27:
        /*0084*/ 	.word	0x00000008
.L_28:


//--------------------- .nv.callgraph             --------------------------
	.section	.nv.callgraph,"",@"SHT_CUDA_CALLGRAPH"
	.align	4
	.sectionentsize	8
	.align		4
        /*0000*/ 	.word	0x00000000
	.align		4
        /*0004*/ 	.word	0xffffffff
	.align		4
        /*0008*/ 	.word	0x00000000
	.align		4
        /*000c*/ 	.word	0xfffffffe
	.align		4
        /*0010*/ 	.word	0x00000000
	.align		4
        /*0014*/ 	.word	0xfffffffd
	.align		4
        /*0018*/ 	.word	0x00000000
	.align		4
        /*001c*/ 	.word	0xfffffffc


//--------------------- .nv.constant4             --------------------------
	.section	.nv.constant4,"a",@progbits
	.align	8
	.align		8
.nv.constant4:
        /*0000*/ 	.dword	func_d


//--------------------- .text._Z13minmax_kernelPfS_ii --------------------------
	.section	.text._Z13minmax_kernelPfS_ii,"ax",@progbits
	.align	128
        .global         _Z13minmax_kernelPfS_ii
        .type           _Z13minmax_kernelPfS_ii,@function
        .size           _Z13minmax_kernelPfS_ii,(.L_x_9 - _Z13minmax_kernelPfS_ii)
        .other          _Z13minmax_kernelPfS_ii,@"STO_CUDA_ENTRY STV_DEFAULT"
_Z13minmax_kernelPfS_ii:
.text._Z13minmax_kernelPfS_ii:
[----:B------:R-:W-:Y:S08]  /*0000*/  LDC R1, c[0x0][0x37c] ;  /* 0x0000df00ff017b82 */ /* 0x000ff00000000800 */
[----:B------:R-:W0:Y:S01]  /*0010*/  LDC.64 R22, c[0x4][RZ] ;  /* 0x01000000ff167b82 */ /* 0x000e220000000a00 */
[----:B------:R-:W1:Y:S07]  /*0020*/  LDCU.64 UR36, c[0x0][0x358] ;  /* 0x00006b00ff2477ac */ /* 0x000e6e0008000a00 */
[----:B------:R-:W0:Y:S08]  /*0030*/  LDC.64 R2, c[0x0][0x390] ;  /* 0x0000e400ff027b82 */ /* 0x000e300000000a00 */
[----:B------:R-:W2:Y:S01]  /*0040*/  LDC.64 R4, c[0x0][0x380] ;  /* 0x0000e000ff047b82 */ /* 0x000ea20000000a00 */
[----:B------:R-:W3:Y:S01]  /*0050*/  S2R R17, SR_TID.X ;  /* 0x0000000000117919 */ /* 0x000ee20000002100 */
[----:B------:R-:W3:Y:S01]  /*0060*/  S2R R16, SR_CTAID.X ;  /* 0x0000000000107919 */ /* 0x000ee20000002500 */
[----:B------:R-:W3:Y:S01]  /*0070*/  LDCU UR4, c[0x0][0x360] ;  /* 0x00006c00ff0477ac */ /* 0x000ee20008000800 */
[----:B------:R-:W4:Y:S01]  /*0080*/  LDCU UR38, c[0x0][0x390] ;  /* 0x00007200ff2677ac */ /* 0x000f220008000800 */
[----:B0-----:R-:W-:-:S06]  /*0090*/  IMAD.WIDE R22, R3, 0x8, R22 ;  /* 0x0000000803167825 */ /* 0x001fcc00078e0216 */
[----:B-1----:R-:W5:Y:S04]  /*00a0*/  LDG.E.64 R22, desc[UR36][R22.64] ;  /* 0x0000002416167981 */ /* 0x002f68000c1e1b00 */
[----:B--2---:R0:W5:Y:S01]  /*00b0*/  LDG.E R4, desc[UR36][R4.64] ;  /* 0x0000002404047981 */ /* 0x004162000c1e1900 */
[----:B---3--:R-:W-:-:S05]  /*00c0*/  IMAD R19, R16, UR4, R17 ;  /* 0x0000000410137c24 */ /* 0x008fca000f8e0211 */
[----:B------:R-:W-:Y:S01]  /*00d0*/  ISETP.GE.AND P0, PT, R19, R2, PT ;  /* 0x000000021300720c */ /* 0x000fe20003f06270 */
[----:B------:R-:W-:Y:S01]  /*00e0*/  IMAD.U32 R18, RZ, RZ, UR4 ;  /* 0x00000004ff127e24 */ /* 0x000fe2000f8e00ff */
[----:B------:R-:W-:Y:S11]  /*00f0*/  BSSY.RECONVERGENT B6, `(.L_x_0) ;  /* 0x000000f000067945 */ /* 0x000ff60003800200 */
[----:B0---4-:R-:W-:Y:S05]  /*0100*/  @P0 BRA `(.L_x_1) ;  /* 0x0000000000340947 */ /* 0x011fea0003800000 */
[----:B------:R-:W0:Y:S02]  /*0110*/  LDCU UR4, c[0x0][0x370] ;  /* 0x00006e00ff0477ac */ /* 0x000e240008000800 */
[----:B0-----:R-:W-:-:S07]  /*0120*/  IMAD R2, R18, UR4, RZ ;  /* 0x0000000412027c24 */ /* 0x001fce000f8e02ff */
.L_x_2:
[----:B------:R-:W0:Y:S02]  /*0130*/  LDC.64 R6, c[0x0][0x380] ;  /* 0x0000e000ff067b82 */ /* 0x000e240000000a00 */
[----:B0-----:R-:W-:-:S05]  /*0140*/  IMAD.WIDE R6, R19, 0x4, R6 ;  /* 0x0000000413067825 */ /* 0x001fca00078e0206 */
[----:B-----5:R0:W5:Y:S01]  /*0150*/  LDG.E R5, desc[UR36][R6.64] ;  /* 0x0000002406057981 */ /* 0x020162000c1e1900 */
[----:B------:R-:W-:Y:S01]  /*0160*/  IMAD.IADD R19, R2, 0x1, R19 ;  /* 0x0000000102137824 */ /* 0x000fe200078e0213 */
[----:B------:R-:W-:Y:S01]  /*0170*/  MOV R20, 0x1c0 ;  /* 0x000001c000147802 */ /* 0x000fe20000000f00 */
[----:B------:R-:W-:-:S03]  /*0180*/  IMAD.MOV.U32 R21, RZ, RZ, 0x0 ;  /* 0x00000000ff157424 */ /* 0x000fc600078e00ff */
[----:B------:R-:W-:-:S04]  /*0190*/  ISETP.GE.AND P0, PT, R19, UR38, PT ;  /* 0x0000002613007c0c */ /* 0x000fc8000bf06270 */
[----:B0-----:R-:W-:-:S09]  /*01a0*/  P2R R0, PR, RZ, 0x1 ;  /* 0x00000001ff007803 */ /* 0x001fd20000000000 */
[----:B-----5:R-:W-:Y:S05]  /*01b0*/  CALL.REL.NOINC R22 `(_Z13minmax_kernelPfS_ii) ;  /* 0xfffffffc16907344 */ /* 0x020fea0003c3ffff */
[----:B------:R-:W-:-:S13]  /*01c0*/  ISETP.GE.AND P6, PT, R19, UR38, PT ;  /* 0x0000002613007c0c */ /* 0x000fda000bfc6270 */
[----:B------:R-:W-:Y:S05]  /*01d0*/  @!P6 BRA `(.L_x_2) ;  /* 0xfffffffc00d4e947 */ /* 0x000fea000383ffff */
.L_x_1:
[----:B------:R-:W-:Y:S05]  /*01e0*/  BSYNC.RECONVERGENT B6 ;  /* 0x0000000000067941 */ /* 0x000fea0003800200 */
.L_x_0:
[----:B------:R-:W0:Y:S01]  /*01f0*/  S2UR UR5, SR_CgaCtaId ;  /* 0x00000000000579c3 */ /* 0x000e220000008800 */
[----:B------:R-:W-:Y:S01]  /*0200*/  UMOV UR4, 0x400 ;  /* 0x0000040000047882 */ /* 0x000fe20000000000 */
[----:B------:R-:W-:Y:S01]  /*0210*/  ISETP.GE.U32.AND P0, PT, R18, 0x2, PT ;  /* 0x000000021200780c */ /* 0x000fe20003f06070 */
[----:B0-----:R-:W-:-:S06]  /*0220*/  ULEA UR4, UR5, UR4, 0x18 ;  /* 0x0000000405047291 */ /* 0x001fcc000f8ec0ff */
[----:B------:R-:W-:-:S05]  /*0230*/  LEA R19, R17, UR4, 0x2 ;  /* 0x0000000411137c11 */ /* 0x000fca000f8e10ff */
[----:B-----5:R0:W-:Y:S01]  /*0240*/  STS [R19], R4 ;  /* 0x0000000413007388 */ /* 0x0201e20000000800 */
[----:B------:R-:W-:Y:S05]  /*0250*/  @!P0 BRA `(.L_x_3) ;  /* 0x0000000000448947 */ /* 0x000fea0003800000 */
.L_x_6:
[----:B------:R-:W-:Y:S01]  /*0260*/  SHF.R.U32.HI R2, RZ, 0x1, R18 ;  /* 0x00000001ff027819 */ /* 0x000fe20000011612 */
[----:B------:R-:W-:Y:S05]  /*0270*/  WARPSYNC.ALL ;  /* 0x0000000000007948 */ /* 0x000fea0003800000 */
[----:B------:R-:W-:Y:S01]  /*0280*/  BAR.SYNC.DEFER_BLOCKING 0x0 ;  /* 0x0000000000007b1d */ /* 0x000fe20000010000 */
[----:B------:R-:W-:-:S05]  /*0290*/  ISETP.GE.U32.AND P0, PT, R17, R2, PT ;  /* 0x000000021100720c */ /* 0x000fca0003f06070 */
[----:B------:R-:W-:Y:S08]  /*02a0*/  BSSY.RECONVERGENT B6, `(.L_x_4) ;  /* 0x0000009000067945 */ /* 0x000ff00003800200 */
[----:B-1----:R-:W-:Y:S05]  /*02b0*/  @P0 BRA `(.L_x_5) ;  /* 0x00000000001c0947 */ /* 0x002fea0003800000 */
[----:B------:R-:W-:Y:S01]  /*02c0*/  IMAD R5, R2, 0x4, R19 ;  /* 0x0000000402057824 */ /* 0x000fe200078e0213 */
[----:B0-----:R0:W1:Y:S01]  /*02d0*/  LDS R4, [R19] ;  /* 0x0000000013047984 */ /* 0x0010620000000800 */
[----:B------:R-:W-:Y:S01]  /*02e0*/  MOV R20, 0x320 ;  /* 0x0000032000147802 */ /* 0x000fe20000000f00 */
[----:B------:R-:W-:-:S03]  /*02f0*/  IMAD.MOV.U32 R21, RZ, RZ, 0x0 ;  /* 0x00000000ff157424 */ /* 0x000fc600078e00ff */
[----:B------:R-:W2:Y:S04]  /*0300*/  LDS R5, [R5] ;  /* 0x0000000005057984 */ /* 0x000ea80000000800 */
[----:B012---:R-:W-:Y:S05]  /*0310*/  CALL.REL.NOINC R22 `(_Z13minmax_kernelPfS_ii) ;  /* 0xfffffffc16387344 */ /* 0x007fea0003c3ffff */
[----:B------:R1:W-:Y:S02]  /*0320*/  STS [R19], R4 ;  /* 0x0000000413007388 */ /* 0x0003e40000000800 */
.L_x_5:
[----:B------:R-:W-:Y:S05]  /*0330*/  BSYNC.RECONVERGENT B6 ;  /* 0x0000000000067941 */ /* 0x000fea0003800200 */
.L_x_4:
[----:B------:R-:W-:Y:S01]  /*0340*/  ISETP.GT.U32.AND P0, PT, R18, 0x3, PT ;  /* 0x000000031200780c */ /* 0x000fe20003f04070 */
[----:B------:R-:W-:-:S12]  /*0350*/  IMAD.MOV.U32 R18, RZ, RZ, R2 ;  /* 0x000000ffff127224 */ /* 0x000fd800078e0002 */
[----:B------:R-:W-:Y:S05]  /*0360*/  @P0 BRA `(.L_x_6) ;  /* 0xfffffffc00bc0947 */ /* 0x000fea000383ffff */
.L_x_3:
[----:B------:R-:W-:-:S13]  /*0370*/  ISETP.NE.AND P0, PT, R17, RZ, PT ;  /* 0x000000ff1100720c */ /* 0x000fda0003f05270 */
[----:B------:R-:W-:Y:S05]  /*0380*/  @P0 EXIT ;  /* 0x000000000000094d */ /* 0x000fea0003800000 */
[----:B------:R-:W2:Y:S01]  /*0390*/  S2UR UR5, SR_CgaCtaId ;  /* 0x00000000000579c3 */ /* 0x000ea20000008800 */
[----:B------:R-:W-:-:S07]  /*03a0*/  UMOV UR4, 0x400 ;  /* 0x0000040000047882 */ /* 0x000fce0000000000 */
[----:B------:R-:W3:Y:S01]  /*03b0*/  LDC.64 R2, c[0x0][0x388] ;  /* 0x0000e200ff027b82 */ /* 0x000ee20000000a00 */
[----:B--2---:R-:W-:Y:S01]  /*03c0*/  ULEA UR4, UR5, UR4, 0x18 ;  /* 0x0000000405047291 */ /* 0x004fe2000f8ec0ff */
[----:B---3--:R-:W-:-:S08]  /*03d0*/  IMAD.WIDE.U32 R16, R16, 0x4, R2 ;  /* 0x0000000410107825 */ /* 0x008fd000078e0002 */
[----:B------:R-:W2:Y:S04]  /*03e0*/  LDS R5, [UR4] ;  /* 0x00000004ff057984 */ /* 0x000ea80008000800 */
[----:B--2---:R-:W-:Y:S01]  /*03f0*/  STG.E desc[UR36][R16.64], R5 ;  /* 0x0000000510007986 */ /* 0x004fe2000c101924 */
[----:B------:R-:W-:Y:S05]  /*0400*/  EXIT ;  /* 0x000000000000794d */ /* 0x000fea0003800000 */
        .type           $_Z13minmax_kernelPfS_ii$_Z7maximumff,@function
        .size           $_Z13minmax_kernelPfS_ii$_Z7maximumff,($_Z13minmax_kernelPfS_ii$_Z7minimumff - $_Z13minmax_kernelPfS_ii$_Z7maximumff)
$_Z13minmax_kernelPfS_ii$_Z7maximumff:
[----:B------:R-:W-:Y:S01]  /*0410*/  FMNMX R4, R4, R5, !PT ;  /* 0x0000000504047209 */ /* 0x000fe20007800000 */
[----:B------:R-:W-:Y:S06]  /*0420*/  RET.REL.NODEC R20 `(_Z13minmax_kernelPfS_ii) ;  /* 0xfffffff814f47950 */ /* 0x000fec0003c3ffff */
        .type           $_Z13minmax_kernelPfS_ii$_Z7minimumff,@function
        .size           $_Z13minmax_kernelPfS_ii$_Z7minimumff,(.L_x_9 - $_Z13minmax_kernelPfS_ii$_Z7minimumff)
$_Z13minmax_kernelPfS_ii$_Z7minimumff:
[----:B------:R-:W-:Y:S01]  /*0430*/  FMNMX R4, R4, R5, PT ;  /* 0x0000000504047209 */ /* 0x000fe20003800000 */
[----:B------:R-:W-:Y:S06]  /*0440*/  RET.REL.NODEC R20 `(_Z13minmax_kernelPfS_ii) ;  /* 0xfffffff814ec7950 */ /* 0x000fec0003c3ffff */
.L_x_7:
[----:B------:R-:W-:-:S00]  /*0450*/  BRA `(.L_x_7) ;  /* 0xfffffffc00fc7947 */ /* 0x000fc0000383ffff */
[----:B------:R-:W-:-:S00]  /*0460*/  NOP ;  /* 0x0000000000007918 */ /* 0x000fc00000000000 */
        /* <DEDUP_REMOVED lines=9> */
.L_x_9:


//--------------------- .nv.global.init           --------------------------
	.section	.nv.global.init,"aw",@progbits
	.align	8
.nv.global.init:
	.type		func_d,@object
	.size		func_d,(.L_0 - func_d)
func_d:
        /*0000*/ 	.byte	0x10, 0x04, 0x00, 0x00, 0x00, 0x00, 0x00, 0x00, 0x30, 0x04, 0x00, 0x00, 0x00, 0x00, 0x00, 0x00
.L_0:


//--------------------- .nv.shared._Z13minmax_kernelPfS_ii --------------------------
	.section	.nv.shared._Z13minmax_kernelPfS_ii,"aw",@nobits
	.sectionflags	@""
	.align	4
.nv.shared._Z13minmax_kernelPfS_ii:
	.zero		1536


//--------------------- .nv.shared.reserved.0     --------------------------
	.section	.nv.shared.reserved.0,"aw",@nobits
	.weak		__nv_reservedSMEM_offset_0_alias
	.size		__nv_reservedSMEM_offset_0_alias, 0, 64
	.other		__nv_reservedSMEM_offset_0_alias,@"STO_CUDA_RESERVED_SHARED STV_DEFAULT"
__nv_reservedSMEM_offset_0_alias:
	.zero		0
	.zero		64


//--------------------- .nv.constant0._Z13minmax_kernelPfS_ii --------------------------
	.section	.nv.constant0._Z13minmax_kernelPfS_ii,"a",@progbits
	.sectionflags	@""
	.align	4
.nv.constant0._Z13minmax_kernelPfS_ii:
	.zero		920


//--------------------- SYMBOLS --------------------------

	.type		.nv.reservedSmem.offset0,@object
	.size		.nv.reservedSmem.offset0,0x4
	.type		.nv.reservedSmem.cap,@object
	.size		.nv.reservedSmem.cap,0x4
